	.headerflags	@"EF_CUDA_TEXMODE_UNIFIED EF_CUDA_64BIT_ADDRESS EF_CUDA_ACCELERATORS EF_CUDA_SM90 EF_CUDA_VIRTUAL_SM(EF_CUDA_SM90)"
	.elftype	@"ET_EXEC"


//--------------------- .nv.info                  --------------------------
	.section	.nv.info,"",@"SHT_CUDA_INFO"
	.align	4


	//----- nvinfo : EIATTR_REGCOUNT
	.align		4
        /*0000*/ 	.byte	0x04, 0x2f
        /*0002*/ 	.short	(.L_3 - .L_2)
	.align		4
.L_2:
        /*0004*/ 	.word	index@(triton_poi_fused__native_batch_norm_legit_no_training_add_relu_threshold_backward_8)
        /*0008*/ 	.word	0x0000001e


	//----- nvinfo : EIATTR_MIN_STACK_SIZE
	.align		4
.L_3:
        /*000c*/ 	.byte	0x04, 0x12
        /*000e*/ 	.short	(.L_5 - .L_4)
	.align		4
.L_4:
        /*0010*/ 	.word	index@(triton_poi_fused__native_batch_norm_legit_no_training_add_relu_threshold_backward_8)
        /*0014*/ 	.word	0x00000000


	//----- nvinfo : EIATTR_FRAME_SIZE
	.align		4
.L_5:
        /*0018*/ 	.byte	0x04, 0x11
        /*001a*/ 	.short	(.L_7 - .L_6)
	.align		4
.L_6:
        /*001c*/ 	.word	index@(triton_poi_fused__native_batch_norm_legit_no_training_add_relu_threshold_backward_8)
        /*0020*/ 	.word	0x00000000


	//----- nvinfo : EIATTR_MIN_STACK_SIZE
	.align		4
.L_7:
        /*0024*/ 	.byte	0x04, 0x12
        /*0026*/ 	.short	(.L_9 - .L_8)
	.align		4
.L_8:
        /*0028*/ 	.word	index@(triton_poi_fused__native_batch_norm_legit_no_training_add_relu_threshold_backward_8)
        /*002c*/ 	.word	0x00000000
.L_9:


//--------------------- .nv.info.triton_poi_fused__native_batch_norm_legit_no_training_add_relu_threshold_backward_8 --------------------------
	.section	.nv.info.triton_poi_fused__native_batch_norm_legit_no_training_add_relu_threshold_backward_8,"",@"SHT_CUDA_INFO"
	.sectionflags	@""
	.align	4


	//----- nvinfo : EIATTR_CUDA_API_VERSION
	.align		4
        /*0000*/ 	.byte	0x04, 0x37
        /*0002*/ 	.short	(.L_11 - .L_10)
.L_10:
        /*0004*/ 	.word	0x0000007c


	//----- nvinfo : EIATTR_KPARAM_INFO
	.align		4
.L_11:
        /*0008*/ 	.byte	0x04, 0x17
        /*000a*/ 	.short	(.L_13 - .L_12)
.L_12:
        /*000c*/ 	.word	0x00000000
        /*0010*/ 	.short	0x000a
        /*0012*/ 	.short	0x004c
        /*0014*/ 	.byte	0x00, 0xf0, 0x11, 0x00


	//----- nvinfo : EIATTR_KPARAM_INFO
	.align		4
.L_13:
        /*0018*/ 	.byte	0x04, 0x17
        /*001a*/ 	.short	(.L_15 - .L_14)
.L_14:
        /*001c*/ 	.word	0x00000000
        /*0020*/ 	.short	0x0009
        /*0022*/ 	.short	0x0048
        /*0024*/ 	.byte	0x00, 0xf0, 0x11, 0x00


	//----- nvinfo : EIATTR_KPARAM_INFO
	.align		4
.L_15:
        /*0028*/ 	.byte	0x04, 0x17
        /*002a*/ 	.short	(.L_17 - .L_16)
.L_16:
        /*002c*/ 	.word	0x00000000
        /*0030*/ 	.short	0x0008
        /*0032*/ 	.short	0x0040
        /*0034*/ 	.byte	0x00, 0xf4, 0x21, 0x00


	//----- nvinfo : EIATTR_KPARAM_INFO
	.align		4
.L_17:
        /*0038*/ 	.byte	0x04, 0x17
        /*003a*/ 	.short	(.L_19 - .L_18)
.L_18:
        /*003c*/ 	.word	0x00000000
        /*0040*/ 	.short	0x0007
        /*0042*/ 	.short	0x0038
        /*0044*/ 	.byte	0x00, 0xf4, 0x21, 0x00


	//----- nvinfo : EIATTR_KPARAM_INFO
	.align		4
.L_19:
        /*0048*/ 	.byte	0x04, 0x17
        /*004a*/ 	.short	(.L_21 - .L_20)
.L_20:
        /*004c*/ 	.word	0x00000000
        /*0050*/ 	.short	0x0006
        /*0052*/ 	.short	0x0030
        /*0054*/ 	.byte	0x00, 0xf4, 0x21, 0x00


	//----- nvinfo : EIATTR_KPARAM_INFO
	.align		4
.L_21:
        /*0058*/ 	.byte	0x04, 0x17
        /*005a*/ 	.short	(.L_23 - .L_22)
.L_22:
        /*005c*/ 	.word	0x00000000
        /*0060*/ 	.short	0x0005
        /*0062*/ 	.short	0x0028
        /*0064*/ 	.byte	0x00, 0xf4, 0x21, 0x00


	//----- nvinfo : EIATTR_KPARAM_INFO
	.align		4
.L_23:
        /*0068*/ 	.byte	0x04, 0x17
        /*006a*/ 	.short	(.L_25 - .L_24)
.L_24:
        /*006c*/ 	.word	0x00000000
        /*0070*/ 	.short	0x0004
        /*0072*/ 	.short	0x0020
        /*0074*/ 	.byte	0x00, 0xf4, 0x21, 0x00


	//----- nvinfo : EIATTR_KPARAM_INFO
	.align		4
.L_25:
        /*0078*/ 	.byte	0x04, 0x17
        /*007a*/ 	.short	(.L_27 - .L_26)
.L_26:
        /*007c*/ 	.word	0x00000000
        /*0080*/ 	.short	0x0003
        /*0082*/ 	.short	0x0018
        /*0084*/ 	.byte	0x00, 0xf4, 0x21, 0x00


	//----- nvinfo : EIATTR_KPARAM_INFO
	.align		4
.L_27:
        /*0088*/ 	.byte	0x04, 0x17
        /*008a*/ 	.short	(.L_29 - .L_28)
.L_28:
        /*008c*/ 	.word	0x00000000
        /*0090*/ 	.short	0x0002
        /*0092*/ 	.short	0x0010
        /*0094*/ 	.byte	0x00, 0xf4, 0x21, 0x00


	//----- nvinfo : EIATTR_KPARAM_INFO
	.align		4
.L_29:
        /*0098*/ 	.byte	0x04, 0x17
        /*009a*/ 	.short	(.L_31 - .L_30)
.L_30:
        /*009c*/ 	.word	0x00000000
        /*00a0*/ 	.short	0x0001
        /*00a2*/ 	.short	0x0008
        /*00a4*/ 	.byte	0x00, 0xf4, 0x21, 0x00


	//----- nvinfo : EIATTR_KPARAM_INFO
	.align		4
.L_31:
        /*00a8*/ 	.byte	0x04, 0x17
        /*00aa*/ 	.short	(.L_33 - .L_32)
.L_32:
        /*00ac*/ 	.word	0x00000000
        /*00b0*/ 	.short	0x0000
        /*00b2*/ 	.short	0x0000
        /*00b4*/ 	.byte	0x00, 0xf4, 0x21, 0x00


	//----- nvinfo : EIATTR_SPARSE_MMA_MASK
	.align		4
.L_33:
        /*00b8*/ 	.byte	0x03, 0x50
        /*00ba*/ 	.short	0x0000


	//----- nvinfo : EIATTR_MAXREG_COUNT
	.align		4
        /*00bc*/ 	.byte	0x03, 0x1b
        /*00be*/ 	.short	0x00ff


	//----- nvinfo : EIATTR_EXIT_INSTR_OFFSETS
	.align		4
        /*00c0*/ 	.byte	0x04, 0x1c
        /*00c2*/ 	.short	(.L_35 - .L_34)


	//   ....[0]....
.L_34:
        /*00c4*/ 	.word	0x000007a0


	//   ....[1]....
        /*00c8*/ 	.word	0x000007c0


	//----- nvinfo : EIATTR_REQNTID
	.align		4
.L_35:
        /*00cc*/ 	.byte	0x04, 0x10
        /*00ce*/ 	.short	(.L_37 - .L_36)
.L_36:
        /*00d0*/ 	.word	0x00000080
        /*00d4*/ 	.word	0x00000001
        /*00d8*/ 	.word	0x00000001


	//----- nvinfo : EIATTR_CBANK_PARAM_SIZE
	.align		4
.L_37:
        /*00dc*/ 	.byte	0x03, 0x19
        /*00de*/ 	.short	0x0050


	//----- nvinfo : EIATTR_PARAM_CBANK
	.align		4
        /*00e0*/ 	.byte	0x04, 0x0a
        /*00e2*/ 	.short	(.L_39 - .L_38)
	.align		4
.L_38:
        /*00e4*/ 	.word	index@(.nv.constant0.triton_poi_fused__native_batch_norm_legit_no_training_add_relu_threshold_backward_8)
        /*00e8*/ 	.short	0x0210
        /*00ea*/ 	.short	0x0050


	//----- nvinfo : EIATTR_SW_WAR
	.align		4
.L_39:
        /*00ec*/ 	.byte	0x04, 0x36
        /*00ee*/ 	.short	(.L_41 - .L_40)
.L_40:
        /*00f0*/ 	.word	0x00000008
.L_41:


//--------------------- .nv.callgraph             --------------------------
	.section	.nv.callgraph,"",@"SHT_CUDA_CALLGRAPH"
	.align	4
	.sectionentsize	8
	.align		4
        /*0000*/ 	.word	0x00000000
	.align		4
        /*0004*/ 	.word	0xffffffff
	.align		4
        /*0008*/ 	.word	0x00000000
	.align		4
        /*000c*/ 	.word	0xfffffffe
	.align		4
        /*0010*/ 	.word	0x00000000
	.align		4
        /*0014*/ 	.word	0xfffffffd
	.align		4
        /*0018*/ 	.word	0x00000000
	.align		4
        /*001c*/ 	.word	0xfffffffc


//--------------------- .nv.constant4             --------------------------
	.section	.nv.constant4,"a",@progbits
	.align	8
	.align		8
.nv.constant4:
        /*0000*/ 	.dword	_$_str
	.align		8
        /*0008*/ 	.dword	_$_str_$_2


//--------------------- .text.triton_poi_fused__native_batch_norm_legit_no_training_add_relu_threshold_backward_8 --------------------------
	.section	.text.triton_poi_fused__native_batch_norm_legit_no_training_add_relu_threshold_backward_8,"ax",@progbits
	.sectionflags	@"SHF_BARRIERS=1"
	.align	128
        .global         triton_poi_fused__native_batch_norm_legit_no_training_add_relu_threshold_backward_8
        .type           triton_poi_fused__native_batch_norm_legit_no_training_add_relu_threshold_backward_8,@function
        .size           triton_poi_fused__native_batch_norm_legit_no_training_add_relu_threshold_backward_8,(.L_x_1 - triton_poi_fused__native_batch_norm_legit_no_training_add_relu_threshold_backward_8)
        .other          triton_poi_fused__native_batch_norm_legit_no_training_add_relu_threshold_backward_8,@"STO_CUDA_ENTRY STV_DEFAULT"
triton_poi_fused__native_batch_norm_legit_no_training_add_relu_threshold_backward_8:
.text.triton_poi_fused__native_batch_norm_legit_no_training_add_relu_threshold_backward_8:
[----:B------:R-:W0:Y:S01]  /*0000*/  LDC R1, c[0x0][0x28] ;  /* 0x00000a00ff017b82 */ /* 0x000e220000000800 */
[----:B------:R-:W1:Y:S07]  /*0010*/  S2R R18, SR_TID.X ;  /* 0x0000000000127919 */ /* 0x000e6e0000002100 */
[----:B------:R-:W2:Y:S01]  /*0020*/  LDC.64 R4, c[0x0][0x220] ;  /* 0x00008800ff047b82 */ /* 0x000ea20000000a00 */
[----:B------:R-:W-:Y:S01]  /*0030*/  ULDC.64 UR6, c[0x0][0x208] ;  /* 0x0000820000067ab9 */ /* 0x000fe20000000a00 */
[----:B------:R-:W3:Y:S01]  /*0040*/  S2R R19, SR_CTAID.Y ;  /* 0x0000000000137919 */ /* 0x000ee20000002600 */
[----:B------:R-:W4:Y:S05]  /*0050*/  S2R R9, SR_CTAID.X ;  /* 0x0000000000097919 */ /* 0x000f2a0000002500 */
[----:B------:R-:W5:Y:S08]  /*0060*/  LDC.64 R20, c[0x0][0x218] ;  /* 0x00008600ff147b82 */ /* 0x000f700000000a00 */
[----:B------:R-:W4:Y:S08]  /*0070*/  LDC.64 R22, c[0x0][0x210] ;  /* 0x00008400ff167b82 */ /* 0x000f300000000a00 */
[----:B------:R-:W5:Y:S01]  /*0080*/  LDC.64 R14, c[0x0][0x228] ;  /* 0x00008a00ff0e7b82 */ /* 0x000f620000000a00 */
[----:B-1----:R-:W-:-:S07]  /*0090*/  IMAD.SHL.U32 R8, R18, 0x2, RZ ;  /* 0x0000000212087824 */ /* 0x002fce00078e00ff */
[----:B------:R-:W1:Y:S01]  /*00a0*/  LDC.64 R10, c[0x0][0x230] ;  /* 0x00008c00ff0a7b82 */ /* 0x000e620000000a00 */
[----:B------:R-:W-:-:S04]  /*00b0*/  LOP3.LUT R8, R8, 0xfe, RZ, 0xc0, !PT ;  /* 0x000000fe08087812 */ /* 0x000fc800078ec0ff */
[----:B---3--:R-:W-:-:S03]  /*00c0*/  PRMT R0, R8, 0x6540, R19 ;  /* 0x0000654008007816 */ /* 0x008fc60000000013 */
[----:B------:R-:W3:Y:S01]  /*00d0*/  LDC.64 R16, c[0x0][0x238] ;  /* 0x00008e00ff107b82 */ /* 0x000ee20000000a00 */
[----:B------:R-:W-:Y:S02]  /*00e0*/  SHF.R.S32.HI R3, RZ, 0x1f, R0 ;  /* 0x0000001fff037819 */ /* 0x000fe40000011400 */
[----:B------:R-:W-:Y:S02]  /*00f0*/  ISETP.GE.AND P2, PT, R0, 0x200, PT ;  /* 0x000002000000780c */ /* 0x000fe40003f46270 */
[----:B------:R-:W-:Y:S02]  /*0100*/  LEA.HI R6, R3, R0, RZ, 0x7 ;  /* 0x0000000003067211 */ /* 0x000fe400078f38ff */
[----:B------:R-:W-:Y:S02]  /*0110*/  CS2R R2, SRZ ;  /* 0x0000000000027805 */ /* 0x000fe4000001ff00 */
[----:B------:R-:W-:-:S05]  /*0120*/  LOP3.LUT R13, R6, 0xffffff80, RZ, 0xc0, !PT ;  /* 0xffffff80060d7812 */ /* 0x000fca00078ec0ff */
[----:B------:R-:W-:-:S04]  /*0130*/  IMAD.IADD R13, R0, 0x1, -R13 ;  /* 0x00000001000d7824 */ /* 0x000fc800078e0a0d */
[----:B--2---:R-:W-:-:S05]  /*0140*/  IMAD.WIDE R4, R13, 0x4, R4 ;  /* 0x000000040d047825 */ /* 0x004fca00078e0204 */
[----:B------:R2:W3:Y:S01]  /*0150*/  @!P2 LDG.E.EL.64 R2, desc[UR6][R4.64] ;  /* 0x000000060402a981 */ /* 0x0004e2000c2e1b00 */
[----:B------:R-:W-:Y:S01]  /*0160*/  IMAD.SHL.U32 R6, R6, 0x10, RZ ;  /* 0x0000001006067824 */ /* 0x000fe200078e00ff */
[----:B----4-:R-:W-:Y:S01]  /*0170*/  ISETP.GE.AND P0, PT, R9, 0x10, PT ;  /* 0x000000100900780c */ /* 0x010fe20003f06270 */
[----:B-----5:R-:W-:-:S03]  /*0180*/  IMAD.WIDE R20, R13, 0x4, R20 ;  /* 0x000000040d147825 */ /* 0x020fc600078e0214 */
[----:B------:R-:W-:Y:S01]  /*0190*/  LOP3.LUT R7, R6, 0xfffff800, RZ, 0xc0, !PT ;  /* 0xfffff80006077812 */ /* 0x000fe200078ec0ff */
[----:B------:R-:W-:Y:S01]  /*01a0*/  IMAD R6, R9, 0x80, R13 ;  /* 0x0000008009067824 */ /* 0x000fe200078e020d */
[----:B------:R-:W-:Y:S01]  /*01b0*/  ISETP.LT.AND P1, PT, R0, 0x200, !P0 ;  /* 0x000002000000780c */ /* 0x000fe20004721270 */
[C---:B0-----:R-:W-:Y:S01]  /*01c0*/  IMAD.WIDE R14, R13.reuse, 0x4, R14 ;  /* 0x000000040d0e7825 */ /* 0x041fe200078e020e */
[----:B--2---:R-:W-:Y:S02]  /*01d0*/  CS2R R4, SRZ ;  /* 0x0000000000047805 */ /* 0x004fe4000001ff00 */
[----:B------:R-:W-:Y:S02]  /*01e0*/  IADD3 R0, R6, R7, RZ ;  /* 0x0000000706007210 */ /* 0x000fe40007ffe0ff */
[----:B------:R-:W-:Y:S01]  /*01f0*/  CS2R R6, SRZ ;  /* 0x0000000000067805 */ /* 0x000fe2000001ff00 */
[----:B-1----:R-:W-:Y:S01]  /*0200*/  IMAD.WIDE R26, R13, 0x4, R10 ;  /* 0x000000040d1a7825 */ /* 0x002fe200078e020a */
[----:B------:R0:W2:Y:S03]  /*0210*/  @!P2 LDG.E.EL.64 R4, desc[UR6][R20.64] ;  /* 0x000000061404a981 */ /* 0x0000a6000c2e1b00 */
[----:B------:R-:W-:Y:S01]  /*0220*/  IMAD.WIDE R22, R0, 0x4, R22 ;  /* 0x0000000400167825 */ /* 0x000fe200078e0216 */
[----:B------:R-:W-:-:S02]  /*0230*/  CS2R R12, SRZ ;  /* 0x00000000000c7805 */ /* 0x000fc4000001ff00 */
[----:B------:R-:W-:Y:S02]  /*0240*/  CS2R R10, SRZ ;  /* 0x00000000000a7805 */ /* 0x000fe4000001ff00 */
[----:B------:R1:W2:Y:S04]  /*0250*/  @P1 LDG.E.EL.64 R6, desc[UR6][R22.64] ;  /* 0x0000000616061981 */ /* 0x0002a8000c2e1b00 */
[----:B------:R4:W5:Y:S04]  /*0260*/  @!P2 LDG.E.EL.64 R12, desc[UR6][R14.64] ;  /* 0x000000060e0ca981 */ /* 0x000968000c2e1b00 */
[----:B------:R-:W5:Y:S01]  /*0270*/  @!P2 LDG.E.EL.64 R10, desc[UR6][R26.64] ;  /* 0x000000061a0aa981 */ /* 0x000f62000c2e1b00 */
[----:B------:R-:W-:Y:S01]  /*0280*/  LOP3.LUT R24, R18, 0x7f, RZ, 0xc0, !PT ;  /* 0x0000007f12187812 */ /* 0x000fe200078ec0ff */
[----:B------:R-:W-:-:S03]  /*0290*/  IMAD.SHL.U32 R25, R19, 0x100, RZ ;  /* 0x0000010013197824 */ /* 0x000fc600078e00ff */
[----:B------:R-:W-:Y:S02]  /*02a0*/  PRMT R18, R24, 0x6540, R19 ;  /* 0x0000654018127816 */ /* 0x000fe40000000013 */
[----:B0-----:R-:W-:Y:S02]  /*02b0*/  LOP3.LUT R20, R25, 0x80, R24, 0xfe, !PT ;  /* 0x0000008019147812 */ /* 0x001fe400078efe18 */
[----:B------:R-:W-:Y:S02]  /*02c0*/  ISETP.LT.AND P2, PT, R18, 0x200, !P0 ;  /* 0x000002001200780c */ /* 0x000fe40004741270 */
[----:B------:R-:W-:Y:S01]  /*02d0*/  ISETP.LT.AND P0, PT, R20, 0x200, !P0 ;  /* 0x000002001400780c */ /* 0x000fe20004701270 */
[----:B-1----:R-:W-:Y:S01]  /*02e0*/  IMAD R23, R18, 0x10, R9 ;  /* 0x0000001012177824 */ /* 0x002fe200078e0209 */
[----:B------:R-:W-:Y:S01]  /*02f0*/  LEA R21, R20, R9, 0x4 ;  /* 0x0000000914157211 */ /* 0x000fe200078e20ff */
[----:B------:R-:W-:Y:S02]  /*0300*/  IMAD.MOV.U32 R9, RZ, RZ, RZ ;  /* 0x000000ffff097224 */ /* 0x000fe400078e00ff */
[----:B----4-:R-:W-:-:S02]  /*0310*/  IMAD.MOV.U32 R14, RZ, RZ, RZ ;  /* 0x000000ffff0e7224 */ /* 0x010fc400078e00ff */
[----:B---3--:R-:W-:-:S04]  /*0320*/  IMAD.WIDE R18, R23, 0x4, R16 ;  /* 0x0000000417127825 */ /* 0x008fc800078e0210 */
[----:B------:R-:W-:Y:S01]  /*0330*/  IMAD.WIDE R16, R21, 0x4, R16 ;  /* 0x0000000415107825 */ /* 0x000fe200078e0210 */
[----:B------:R-:W3:Y:S04]  /*0340*/  @P2 LDG.E.EL R9, desc[UR6][R18.64] ;  /* 0x0000000612092981 */ /* 0x000ee8000c2e1900 */
[----:B------:R0:W4:Y:S01]  /*0350*/  @P0 LDG.E.EL R14, desc[UR6][R16.64] ;  /* 0x00000006100e0981 */ /* 0x000122000c2e1900 */
[----:B------:R-:W1:Y:S01]  /*0360*/  S2UR UR5, SR_CgaCtaId ;  /* 0x00000000000579c3 */ /* 0x000e620000008800 */
[----:B0-----:R-:W-:Y:S01]  /*0370*/  HFMA2.MMA R16, -RZ, RZ, 1.625, 0 ;  /* 0x3e800000ff107435 */ /* 0x001fe200000001ff */
[----:B------:R-:W-:Y:S02]  /*0380*/  UMOV UR4, 0x400 ;  /* 0x0000040000047882 */ /* 0x000fe40000000000 */
[----:B-1----:R-:W-:Y:S01]  /*0390*/  UPRMT UR4, UR5, 0x654, UR4 ;  /* 0x0000065405047896 */ /* 0x002fe20008000004 */
[----:B------:R-:W-:Y:S01]  /*03a0*/  FADD R2, R2, 9.9999997473787516356e-06 ;  /* 0x3727c5ac02027421 */ /* 0x000fe20000000000 */
[----:B------:R-:W-:-:S03]  /*03b0*/  FADD R3, R3, 9.9999997473787516356e-06 ;  /* 0x3727c5ac03037421 */ /* 0x000fc60000000000 */
[----:B------:R-:W0:Y:S08]  /*03c0*/  MUFU.SQRT R15, R2 ;  /* 0x00000002000f7308 */ /* 0x000e300000002000 */
[----:B------:R-:W1:Y:S01]  /*03d0*/  MUFU.SQRT R20, R3 ;  /* 0x0000000300147308 */ /* 0x000e620000002000 */
[C---:B0-----:R-:W-:Y:S02]  /*03e0*/  FSETP.GT.AND P3, PT, R15.reuse, 8.50705917302346158658e+37, PT ;  /* 0x7e8000000f00780b */ /* 0x041fe40003f64000 */
[----:B------:R-:W-:-:S02]  /*03f0*/  FSETP.GEU.AND P5, PT, R15, 1.175494350822287508e-38, PT ;  /* 0x008000000f00780b */ /* 0x000fc40003fae000 */
[C---:B-1----:R-:W-:Y:S02]  /*0400*/  FSETP.GT.AND P4, PT, R20.reuse, 8.50705917302346158658e+37, PT ;  /* 0x7e8000001400780b */ /* 0x042fe40003f84000 */
[----:B------:R-:W-:-:S07]  /*0410*/  FSETP.GEU.AND P6, PT, R20, 1.175494350822287508e-38, PT ;  /* 0x008000001400780b */ /* 0x000fce0003fce000 */
[----:B------:R-:W-:-:S04]  /*0420*/  @P3 FMUL R15, R15, 0.25 ;  /* 0x3e8000000f0f3820 */ /* 0x000fc80000400000 */
[----:B------:R-:W-:Y:S01]  /*0430*/  @!P5 FMUL R15, R15, 16777216 ;  /* 0x4b8000000f0fd820 */ /* 0x000fe20000400000 */
[----:B------:R-:W-:-:S04]  /*0440*/  @P4 FMUL R20, R20, 0.25 ;  /* 0x3e80000014144820 */ /* 0x000fc80000400000 */
[----:B------:R-:W-:Y:S01]  /*0450*/  @!P6 FMUL R20, R20, 16777216 ;  /* 0x4b8000001414e820 */ /* 0x000fe20000400000 */
[----:B------:R-:W0:Y:S01]  /*0460*/  MUFU.RCP R15, R15 ;  /* 0x0000000f000f7308 */ /* 0x000e220000001000 */
[----:B------:R-:W-:-:S07]  /*0470*/  FSEL R2, R16, 1, P3 ;  /* 0x3f80000010027808 */ /* 0x000fce0001800000 */
[----:B------:R-:W1:Y:S01]  /*0480*/  MUFU.RCP R20, R20 ;  /* 0x0000001400147308 */ /* 0x000e620000001000 */
[----:B------:R-:W-:Y:S01]  /*0490*/  FSEL R3, R16, 1, P4 ;  /* 0x3f80000010037808 */ /* 0x000fe20002000000 */
[----:B------:R-:W-:Y:S01]  /*04a0*/  @!P5 FMUL R2, R2, 16777216 ;  /* 0x4b8000000202d820 */ /* 0x000fe20000400000 */
[----:B--2---:R-:W-:-:S03]  /*04b0*/  FADD R17, -R4, R6 ;  /* 0x0000000604117221 */ /* 0x004fc60000000100 */
[----:B------:R-:W-:Y:S01]  /*04c0*/  @!P6 FMUL R3, R3, 16777216 ;  /* 0x4b8000000303e820 */ /* 0x000fe20000400000 */
[----:B0-----:R-:W-:Y:S01]  /*04d0*/  FMUL R2, R15, R2 ;  /* 0x000000020f027220 */ /* 0x001fe20000400000 */
[----:B------:R-:W-:-:S03]  /*04e0*/  FADD R4, -R5, R7 ;  /* 0x0000000705047221 */ /* 0x000fc60000000100 */
[----:B------:R-:W-:Y:S01]  /*04f0*/  FMUL R17, R2, R17 ;  /* 0x0000001102117220 */ /* 0x000fe20000400000 */
[----:B-1----:R-:W-:-:S04]  /*0500*/  FMUL R3, R20, R3 ;  /* 0x0000000314037220 */ /* 0x002fc80000400000 */
[----:B------:R-:W-:Y:S01]  /*0510*/  FMUL R4, R3, R4 ;  /* 0x0000000403047220 */ /* 0x000fe20000400000 */
[----:B-----5:R-:W-:-:S03]  /*0520*/  FFMA R10, R17, R12, R10 ;  /* 0x0000000c110a7223 */ /* 0x020fc6000000000a */
[----:B------:R-:W-:Y:S02]  /*0530*/  FFMA R4, R4, R13, R11 ;  /* 0x0000000d04047223 */ /* 0x000fe4000000000b */
[----:B------:R-:W-:-:S03]  /*0540*/  FSETP.GEU.AND P3, PT, R10, RZ, PT ;  /* 0x000000ff0a00720b */ /* 0x000fc60003f6e000 */
[----:B------:R-:W-:Y:S02]  /*0550*/  FSETP.GEU.AND P4, PT, R4, RZ, PT ;  /* 0x000000ff0400720b */ /* 0x000fe40003f8e000 */
[----:B------:R-:W-:Y:S02]  /*0560*/  LEA R7, R8, UR4, 0x3 ;  /* 0x0000000408077c11 */ /* 0x000fe4000f8e18ff */
[----:B------:R-:W-:Y:S02]  /*0570*/  FSEL R6, R10, RZ, P3 ;  /* 0x000000ff0a067208 */ /* 0x000fe40001800000 */
[----:B------:R-:W-:-:S03]  /*0580*/  FSEL R16, R4, RZ, P4 ;  /* 0x000000ff04107208 */ /* 0x000fc60002000000 */
[----:B------:R-:W-:Y:S04]  /*0590*/  STS [R7], R6 ;  /* 0x0000000607007388 */ /* 0x000fe80000000800 */
[----:B------:R-:W-:Y:S01]  /*05a0*/  STS [R7+0x8], R16 ;  /* 0x0000081007007388 */ /* 0x000fe20000000800 */
[C---:B------:R-:W-:Y:S02]  /*05b0*/  LOP3.LUT R2, R24.reuse, 0x80, RZ, 0xfc, !PT ;  /* 0x0000008018027812 */ /* 0x040fe400078efcff */
[----:B------:R-:W-:Y:S01]  /*05c0*/  LEA R11, R24, UR4, 0x3 ;  /* 0x00000004180b7c11 */ /* 0x000fe2000f8e18ff */
[----:B------:R-:W-:Y:S01]  /*05d0*/  BAR.SYNC.DEFER_BLOCKING 0x0 ;  /* 0x0000000000007b1d */ /* 0x000fe20000010000 */
[----:B------:R-:W-:-:S07]  /*05e0*/  LEA R10, R2, UR4, 0x3 ;  /* 0x00000004020a7c11 */ /* 0x000fce000f8e18ff */
[----:B------:R-:W0:Y:S01]  /*05f0*/  LDC.64 R2, c[0x0][0x240] ;  /* 0x00009000ff027b82 */ /* 0x000e220000000a00 */
[----:B------:R-:W-:Y:S02]  /*0600*/  IMAD R24, R24, -0x4, R11 ;  /* 0xfffffffc18187824 */ /* 0x000fe400078e020b */
[----:B------:R-:W-:Y:S01]  /*0610*/  IMAD R12, R8, -0x4, R7 ;  /* 0xfffffffc080c7824 */ /* 0x000fe200078e0207 */
[----:B------:R-:W-:Y:S01]  /*0620*/  FSETP.GTU.AND P3, PT, R6, RZ, PT ;  /* 0x000000ff0600720b */ /* 0x000fe20003f6c000 */
[----:B------:R-:W-:Y:S01]  /*0630*/  ULDC.64 UR4, c[0x0][0x250] ;  /* 0x0000940000047ab9 */ /* 0x000fe20000000a00 */
[----:B------:R-:W1:Y:S04]  /*0640*/  LDS R13, [R11] ;  /* 0x000000000b0d7984 */ /* 0x000e680000000800 */
[----:B------:R-:W2:Y:S01]  /*0650*/  LDS R15, [R10] ;  /* 0x000000000a0f7984 */ /* 0x000ea20000000800 */
[----:B0-----:R-:W-:-:S04]  /*0660*/  IMAD.WIDE R4, R23, 0x4, R2 ;  /* 0x0000000417047825 */ /* 0x001fc800078e0202 */
[----:B------:R-:W-:Y:S01]  /*0670*/  IMAD.WIDE R2, R21, 0x4, R2 ;  /* 0x0000000415027825 */ /* 0x000fe200078e0202 */
[----:B-1----:R-:W-:Y:S04]  /*0680*/  @P2 STG.E desc[UR6][R4.64], R13 ;  /* 0x0000000d04002986 */ /* 0x002fe8000c101906 */
[----:B--2---:R0:W-:Y:S01]  /*0690*/  @P0 STG.E desc[UR6][R2.64], R15 ;  /* 0x0000000f02000986 */ /* 0x0041e2000c101906 */
[----:B---3--:R-:W-:Y:S01]  /*06a0*/  FADD R17, R13, R9 ;  /* 0x000000090d117221 */ /* 0x008fe20000000000 */
[----:B----4-:R-:W-:Y:S01]  /*06b0*/  FADD R19, R15, R14 ;  /* 0x0000000e0f137221 */ /* 0x010fe20000000000 */
[----:B------:R-:W0:Y:S08]  /*06c0*/  LDC.64 R8, c[0x0][0x248] ;  /* 0x00009200ff087b82 */ /* 0x000e300000000a00 */
[----:B------:R-:W-:Y:S06]  /*06d0*/  BAR.SYNC.DEFER_BLOCKING 0x0 ;  /* 0x0000000000007b1d */ /* 0x000fec0000010000 */
[----:B------:R-:W-:Y:S04]  /*06e0*/  STS [R24], R17 ;  /* 0x0000001118007388 */ /* 0x000fe80000000800 */
[----:B------:R-:W-:Y:S01]  /*06f0*/  STS [R24+0x200], R19 ;  /* 0x0002001318007388 */ /* 0x000fe20000000800 */
[----:B------:R-:W-:Y:S06]  /*0700*/  BAR.SYNC.DEFER_BLOCKING 0x0 ;  /* 0x0000000000007b1d */ /* 0x000fec0000010000 */
[----:B------:R-:W1:Y:S01]  /*0710*/  LDS.64 R10, [R12] ;  /* 0x000000000c0a7984 */ /* 0x000e620000000a00 */
[----:B------:R-:W-:Y:S01]  /*0720*/  FSETP.GTU.AND P2, PT, R16, RZ, PT ;  /* 0x000000ff1000720b */ /* 0x000fe20003f4c000 */
[----:B0-----:R-:W-:Y:S01]  /*0730*/  IMAD.WIDE R2, R0, 0x4, R8 ;  /* 0x0000000400027825 */ /* 0x001fe200078e0208 */
[----:B------:R-:W-:-:S02]  /*0740*/  SEL R5, RZ, 0x1, P3 ;  /* 0x00000001ff057807 */ /* 0x000fc40001800000 */
[----:B------:R-:W-:Y:S02]  /*0750*/  SEL R6, RZ, 0x100, P2 ;  /* 0x00000100ff067807 */ /* 0x000fe40001000000 */
[----:B------:R-:W-:-:S03]  /*0760*/  IADD3 R4, P0, R0, UR4, RZ ;  /* 0x0000000400047c10 */ /* 0x000fc6000ff1e0ff */
[----:B------:R-:W-:Y:S01]  /*0770*/  IMAD.IADD R7, R5, 0x1, R6 ;  /* 0x0000000105077824 */ /* 0x000fe200078e0206 */
[----:B------:R-:W-:Y:S01]  /*0780*/  LEA.HI.X.SX32 R5, R0, UR5, 0x1, P0 ;  /* 0x0000000500057c11 */ /* 0x000fe200080f0eff */
[----:B-1----:R0:W-:Y:S02]  /*0790*/  @P1 STG.E.64 desc[UR6][R2.64], R10 ;  /* 0x0000000a02001986 */ /* 0x0021e4000c101b06 */
[----:B0-----:R-:W-:Y:S06]  /*07a0*/  @!P1 EXIT ;  /* 0x000000000000994d */ /* 0x001fec0003800000 */
[----:B------:R-:W-:Y:S01]  /*07b0*/  STG.E.U16 desc[UR6][R4.64], R7 ;  /* 0x0000000704007986 */ /* 0x000fe2000c101506 */
[----:B------:R-:W-:Y:S05]  /*07c0*/  EXIT ;  /* 0x000000000000794d */ /* 0x000fea0003800000 */
.L_x_0:
[----:B------:R-:W-:-:S00]  /*07d0*/  BRA `(.L_x_0) ;  /* 0xfffffffc00fc7947 */ /* 0x000fc0000383ffff */
[----:B------:R-:W-:-:S00]  /*07e0*/  NOP ;  /* 0x0000000000007918 */ /* 0x000fc00000000000 */
        /* <DEDUP_REMOVED lines=9> */
.L_x_1:


//--------------------- .nv.global.init           --------------------------
	.section	.nv.global.init,"aw",@progbits
.nv.global.init:
	.type		_$_str,@object
	.size		_$_str,(_$_str_$_2 - _$_str)
_$_str:
        /*0000*/ 	.byte	0x5f, 0x5f, 0x43, 0x55, 0x44, 0x41, 0x5f, 0x46, 0x54, 0x5a, 0x00
	.type		_$_str_$_2,@object
	.size		_$_str_$_2,(.L_1 - _$_str_$_2)
_$_str_$_2:
        /*000b*/ 	.byte	0x5f, 0x5f, 0x43, 0x55, 0x44, 0x41, 0x5f, 0x50, 0x52, 0x45, 0x43, 0x5f, 0x53, 0x51, 0x52, 0x54
        /*001b*/ 	.byte	0x00
.L_1:


//--------------------- .nv.shared.triton_poi_fused__native_batch_norm_legit_no_training_add_relu_threshold_backward_8 --------------------------
	.section	.nv.shared.triton_poi_fused__native_batch_norm_legit_no_training_add_relu_threshold_backward_8,"aw",@nobits
	.sectionflags	@""
	.align	16
	.zero		1024


//--------------------- .nv.constant0.triton_poi_fused__native_batch_norm_legit_no_training_add_relu_threshold_backward_8 --------------------------
	.section	.nv.constant0.triton_poi_fused__native_batch_norm_legit_no_training_add_relu_threshold_backward_8,"a",@progbits
	.sectionflags	@""
	.align	4
.nv.constant0.triton_poi_fused__native_batch_norm_legit_no_training_add_relu_threshold_backward_8:
	.zero		608
